//
// Generated by NVIDIA NVVM Compiler
//
// Compiler Build ID: CL-36424714
// Cuda compilation tools, release 13.0, V13.0.88
// Based on NVVM 20.0.0
//

.version 9.0
.target sm_100
.address_size 64

	// .globl	_Z5setICPf

.visible .entry _Z5setICPf(
	.param .u64 .ptr .align 1 _Z5setICPf_param_0
)
{
	.reg .b32 	%r<3>;
	.reg .b64 	%rd<5>;

	ld.param.u64 	%rd1, [_Z5setICPf_param_0];
	cvta.to.global.u64 	%rd2, %rd1;
	mov.u32 	%r1, %ctaid.x;
	mul.wide.u32 	%rd3, %r1, 4;
	add.s64 	%rd4, %rd2, %rd3;
	mov.b32 	%r2, 0;
	st.global.u32 	[%rd4], %r2;
	ret;

}


// ===== COMPILED SASS (sm_100) =====

	.target	sm_100

	.elftype	@"ET_EXEC"


//--------------------- .note.nv.tkinfo           --------------------------
	.section	.note.nv.tkinfo,"",@"SHT_NOTE"
	.sectionflags	@"SHF_NOTE_NV_TKINFO"
	.tkinfo
        /*0018*/ 	.word	0x00000002
        /*0030*/ 	.string	""
        /*0030*/ 	.string	"ptxas"
        /*0030*/ 	.string	"Cuda compilation tools, release 13.0, V13.0.88"
        /*0030*/ 	.string	"Build cuda_13.0.r13.0/compiler.36424714_0"
        /*0030*/ 	.string	"-arch sm_100 -m 64 "



//--------------------- .note.nv.cuinfo           --------------------------
	.section	.note.nv.cuinfo,"",@"SHT_NOTE"
	.sectionflags	@"SHF_NOTE_NV_CUINFO"
        /*0018*/ 	.short	0x0002
        /*001a*/ 	.short	0x0064
        /*001c*/ 	.short	0x0082
	.zero		2


//--------------------- .nv.info                  --------------------------
	.section	.nv.info,"",@"SHT_CUDA_INFO"
	.align	4


	//----- nvinfo : EIATTR_REGCOUNT
	.align		4
        /*0000*/ 	.byte	0x04, 0x2f
        /*0002*/ 	.short	(.L_1 - .L_0)
	.align		4
.L_0:
        /*0004*/ 	.word	index@(_Z5setICPf)
        /*0008*/ 	.word	0x00000008


	//----- nvinfo : EIATTR_FRAME_SIZE
	.align		4
.L_1:
        /*000c*/ 	.byte	0x04, 0x11
        /*000e*/ 	.short	(.L_3 - .L_2)
	.align		4
.L_2:
        /*0010*/ 	.word	index@(_Z5setICPf)
        /*0014*/ 	.word	0x00000000


	//----- nvinfo : EIATTR_MIN_STACK_SIZE
	.align		4
.L_3:
        /*0018*/ 	.byte	0x04, 0x12
        /*001a*/ 	.short	(.L_5 - .L_4)
	.align		4
.L_4:
        /*001c*/ 	.word	index@(_Z5setICPf)
        /*0020*/ 	.word	0x00000000
.L_5:


//--------------------- .nv.compat                --------------------------
	.section	.nv.compat,"",@"SHT_CUDA_COMPAT_INFO"
	.align	4
        /*0000*/ 	.byte	0x02, 0x09, 0x00, 0x00, 0x02, 0x02, 0x01, 0x00, 0x02, 0x05, 0x05, 0x00, 0x03, 0x07, 0x01, 0x01
        /*0010*/ 	.byte	0x02, 0x03, 0x00, 0x00, 0x02, 0x06, 0x01, 0x00, 0x04, 0x0b, 0x08, 0x00, 0x09, 0x00, 0x00, 0x00
        /*0020*/ 	.byte	0x00, 0x00, 0x00, 0x00


//--------------------- .nv.info._Z5setICPf       --------------------------
	.section	.nv.info._Z5setICPf,"",@"SHT_CUDA_INFO"
	.sectionflags	@""
	.align	4


	//----- nvinfo : EIATTR_CUDA_API_VERSION
	.align		4
        /*0000*/ 	.byte	0x04, 0x37
        /*0002*/ 	.short	(.L_7 - .L_6)
.L_6:
        /*0004*/ 	.word	0x00000082


	//----- nvinfo : EIATTR_KPARAM_INFO
	.align		4
.L_7:
        /*0008*/ 	.byte	0x04, 0x17
        /*000a*/ 	.short	(.L_9 - .L_8)
.L_8:
        /*000c*/ 	.word	0x00000000
        /*0010*/ 	.short	0x0000
        /*0012*/ 	.short	0x0000
        /*0014*/ 	.byte	0x00, 0xf5, 0x21, 0x00


	//----- nvinfo : EIATTR_SPARSE_MMA_MASK
	.align		4
.L_9:
        /*0018*/ 	.byte	0x03, 0x50
        /*001a*/ 	.short	0x0000


	//----- nvinfo : EIATTR_MAXREG_COUNT
	.align		4
        /*001c*/ 	.byte	0x03, 0x1b
        /*001e*/ 	.short	0x00ff


	//----- nvinfo : EIATTR_MERCURY_ISA_VERSION
	.align		4
        /*0020*/ 	.byte	0x03, 0x5f
        /*0022*/ 	.short	0x0101


	//----- nvinfo : EIATTR_VRC_CTA_INIT_COUNT
	.align		4
        /*0024*/ 	.byte	0x02, 0x4a
	.zero		1
	.zero		1


	//----- nvinfo : EIATTR_EXIT_INSTR_OFFSETS
	.align		4
        /*0028*/ 	.byte	0x04, 0x1c
        /*002a*/ 	.short	(.L_11 - .L_10)


	//   ....[0]....
.L_10:
        /*002c*/ 	.word	0x00000060


	//----- nvinfo : EIATTR_CBANK_PARAM_SIZE
	.align		4
.L_11:
        /*0030*/ 	.byte	0x03, 0x19
        /*0032*/ 	.short	0x0008


	//----- nvinfo : EIATTR_PARAM_CBANK
	.align		4
        /*0034*/ 	.byte	0x04, 0x0a
        /*0036*/ 	.short	(.L_13 - .L_12)
	.align		4
.L_12:
        /*0038*/ 	.word	index@(.nv.constant0._Z5setICPf)
        /*003c*/ 	.short	0x0380
        /*003e*/ 	.short	0x0008


	//----- nvinfo : EIATTR_SW_WAR
	.align		4
.L_13:
        /*0040*/ 	.byte	0x04, 0x36
        /*0042*/ 	.short	(.L_15 - .L_14)
.L_14:
        /*0044*/ 	.word	0x00000008
.L_15:


//--------------------- .nv.callgraph             --------------------------
	.section	.nv.callgraph,"",@"SHT_CUDA_CALLGRAPH"
	.align	4
	.sectionentsize	8
	.align		4
        /*0000*/ 	.word	0x00000000
	.align		4
        /*0004*/ 	.word	0xffffffff
	.align		4
        /*0008*/ 	.word	0x00000000
	.align		4
        /*000c*/ 	.word	0xfffffffe
	.align		4
        /*0010*/ 	.word	0x00000000
	.align		4
        /*0014*/ 	.word	0xfffffffd
	.align		4
        /*0018*/ 	.word	0x00000000
	.align		4
        /*001c*/ 	.word	0xfffffffc


//--------------------- .text._Z5setICPf          --------------------------
	.section	.text._Z5setICPf,"ax",@progbits
	.align	128
        .global         _Z5setICPf
        .type           _Z5setICPf,@function
        .size           _Z5setICPf,(.L_x_1 - _Z5setICPf)
        .other          _Z5setICPf,@"STO_CUDA_ENTRY STV_DEFAULT"
_Z5setICPf:
.text._Z5setICPf:
[----:B------:R-:W-:Y:S01]  /*0000*/  LDC R1, c[0x0][0x37c] ;  /* 0x0000df00ff017b82 */ /* 0x000fe20000000800 */
[----:B------:R-:W0:Y:S07]  /*0010*/  S2R R5, SR_CTAID.X ;  /* 0x0000000000057919 */ /* 0x000e2e0000002500 */
[----:B------:R-:W0:Y:S01]  /*0020*/  LDC.64 R2, c[0x0][0x380] ;  /* 0x0000e000ff027b82 */ /* 0x000e220000000a00 */
[----:B------:R-:W1:Y:S01]  /*0030*/  LDCU.64 UR4, c[0x0][0x358] ;  /* 0x00006b00ff0477ac */ /* 0x000e620008000a00 */
[----:B0-----:R-:W-:-:S05]  /*0040*/  IMAD.WIDE.U32 R2, R5, 0x4, R2 ;  /* 0x0000000405027825 */ /* 0x001fca00078e0002 */
[----:B-1----:R-:W-:Y:S01]  /*0050*/  STG.E desc[UR4][R2.64], RZ ;  /* 0x000000ff02007986 */ /* 0x002fe2000c101904 */
[----:B------:R-:W-:Y:S05]  /*0060*/  EXIT ;  /* 0x000000000000794d */ /* 0x000fea0003800000 */
.L_x_0:
[----:B------:R-:W-:-:S00]  /*0070*/  BRA `(.L_x_0) ;  /* 0xfffffffc00fc7947 */ /* 0x000fc0000383ffff */
[----:B------:R-:W-:-:S00]  /*0080*/  NOP ;  /* 0x0000000000007918 */ /* 0x000fc00000000000 */
[----:B------:R-:W-:-:S00]  /*0090*/  NOP ;  /* 0x0000000000007918 */ /* 0x000fc00000000000 */
[----:B------:R-:W-:-:S00]  /*00a0*/  NOP ;  /* 0x0000000000007918 */ /* 0x000fc00000000000 */
[----:B------:R-:W-:-:S00]  /*00b0*/  NOP ;  /* 0x0000000000007918 */ /* 0x000fc00000000000 */
[----:B------:R-:W-:-:S00]  /*00c0*/  NOP ;  /* 0x0000000000007918 */ /* 0x000fc00000000000 */
[----:B------:R-:W-:-:S00]  /*00d0*/  NOP ;  /* 0x0000000000007918 */ /* 0x000fc00000000000 */
[----:B------:R-:W-:-:S00]  /*00e0*/  NOP ;  /* 0x0000000000007918 */ /* 0x000fc00000000000 */
[----:B------:R-:W-:-:S00]  /*00f0*/  NOP ;  /* 0x0000000000007918 */ /* 0x000fc00000000000 */
.L_x_1:


//--------------------- .nv.shared.reserved.0     --------------------------
	.section	.nv.shared.reserved.0,"aw",@nobits
	.weak		__nv_reservedSMEM_offset_0_alias
	.size		__nv_reservedSMEM_offset_0_alias, 0, 64
	.other		__nv_reservedSMEM_offset_0_alias,@"STO_CUDA_RESERVED_SHARED STV_DEFAULT"
__nv_reservedSMEM_offset_0_alias:
	.zero		0
	.zero		64


//--------------------- .nv.constant0._Z5setICPf  --------------------------
	.section	.nv.constant0._Z5setICPf,"a",@progbits
	.sectionflags	@""
	.align	4
.nv.constant0._Z5setICPf:
	.zero		904


//--------------------- SYMBOLS --------------------------

	.type		.nv.reservedSmem.offset0,@object
	.size		.nv.reservedSmem.offset0,0x4
